//
// Generated by NVIDIA NVVM Compiler
//
// Compiler Build ID: CL-36424714
// Cuda compilation tools, release 13.0, V13.0.88
// Based on NVVM 20.0.0
//

.version 9.0
.target sm_100
.address_size 64

	// .globl	_Z34floyd_warshall_block_kernel_phase1iiPi
// _ZZ34floyd_warshall_block_kernel_phase1iiPiE1C has been demoted
// _ZZ34floyd_warshall_block_kernel_phase2iiPiE1A has been demoted
// _ZZ34floyd_warshall_block_kernel_phase2iiPiE1B has been demoted
// _ZZ34floyd_warshall_block_kernel_phase2iiPiE1C has been demoted
// _ZZ34floyd_warshall_block_kernel_phase3iiPiE1A has been demoted
// _ZZ34floyd_warshall_block_kernel_phase3iiPiE1B has been demoted
// _ZZ34floyd_warshall_block_kernel_phase3iiPiE1C has been demoted

.visible .entry _Z34floyd_warshall_block_kernel_phase1iiPi(
	.param .u32 _Z34floyd_warshall_block_kernel_phase1iiPi_param_0,
	.param .u32 _Z34floyd_warshall_block_kernel_phase1iiPi_param_1,
	.param .u64 .ptr .align 1 _Z34floyd_warshall_block_kernel_phase1iiPi_param_2
)
{
	.reg .b32 	%r<184>;
	.reg .b64 	%rd<5>;
	// demoted variable
	.shared .align 4 .b8 _ZZ34floyd_warshall_block_kernel_phase1iiPiE1C[4096];
	ld.param.u32 	%r1, [_Z34floyd_warshall_block_kernel_phase1iiPi_param_0];
	ld.param.u32 	%r2, [_Z34floyd_warshall_block_kernel_phase1iiPi_param_1];
	ld.param.u64 	%rd1, [_Z34floyd_warshall_block_kernel_phase1iiPi_param_2];
	cvta.to.global.u64 	%rd2, %rd1;
	mov.u32 	%r3, %tid.y;
	mov.u32 	%r4, %tid.x;
	shl.b32 	%r5, %r2, 5;
	add.s32 	%r6, %r5, %r3;
	add.s32 	%r7, %r5, %r4;
	mad.lo.s32 	%r8, %r6, %r1, %r7;
	mul.wide.u32 	%rd3, %r8, 4;
	add.s64 	%rd4, %rd2, %rd3;
	ld.global.u32 	%r9, [%rd4];
	shl.b32 	%r10, %r3, 5;
	add.s32 	%r11, %r10, %r4;
	shl.b32 	%r12, %r11, 2;
	mov.u32 	%r13, _ZZ34floyd_warshall_block_kernel_phase1iiPiE1C;
	add.s32 	%r14, %r13, %r12;
	st.shared.u32 	[%r14], %r9;
	bar.sync 	0;
	shl.b32 	%r15, %r4, 5;
	add.s32 	%r16, %r15, %r3;
	shl.b32 	%r17, %r16, 2;
	add.s32 	%r18, %r13, %r17;
	shl.b32 	%r19, %r4, 7;
	add.s32 	%r20, %r13, %r19;
	ld.shared.u32 	%r21, [%r20];
	shl.b32 	%r22, %r3, 2;
	add.s32 	%r23, %r13, %r22;
	ld.shared.u32 	%r24, [%r23];
	add.s32 	%r25, %r24, %r21;
	ld.shared.u32 	%r26, [%r18];
	min.s32 	%r27, %r26, %r25;
	st.shared.u32 	[%r18], %r27;
	bar.sync 	0;
	ld.shared.u32 	%r28, [%r20+4];
	ld.shared.u32 	%r29, [%r23+128];
	add.s32 	%r30, %r29, %r28;
	ld.shared.u32 	%r31, [%r18];
	min.s32 	%r32, %r31, %r30;
	st.shared.u32 	[%r18], %r32;
	bar.sync 	0;
	ld.shared.u32 	%r33, [%r20+8];
	ld.shared.u32 	%r34, [%r23+256];
	add.s32 	%r35, %r34, %r33;
	ld.shared.u32 	%r36, [%r18];
	min.s32 	%r37, %r36, %r35;
	st.shared.u32 	[%r18], %r37;
	bar.sync 	0;
	ld.shared.u32 	%r38, [%r20+12];
	ld.shared.u32 	%r39, [%r23+384];
	add.s32 	%r40, %r39, %r38;
	ld.shared.u32 	%r41, [%r18];
	min.s32 	%r42, %r41, %r40;
	st.shared.u32 	[%r18], %r42;
	bar.sync 	0;
	ld.shared.u32 	%r43, [%r20+16];
	ld.shared.u32 	%r44, [%r23+512];
	add.s32 	%r45, %r44, %r43;
	ld.shared.u32 	%r46, [%r18];
	min.s32 	%r47, %r46, %r45;
	st.shared.u32 	[%r18], %r47;
	bar.sync 	0;
	ld.shared.u32 	%r48, [%r20+20];
	ld.shared.u32 	%r49, [%r23+640];
	add.s32 	%r50, %r49, %r48;
	ld.shared.u32 	%r51, [%r18];
	min.s32 	%r52, %r51, %r50;
	st.shared.u32 	[%r18], %r52;
	bar.sync 	0;
	ld.shared.u32 	%r53, [%r20+24];
	ld.shared.u32 	%r54, [%r23+768];
	add.s32 	%r55, %r54, %r53;
	ld.shared.u32 	%r56, [%r18];
	min.s32 	%r57, %r56, %r55;
	st.shared.u32 	[%r18], %r57;
	bar.sync 	0;
	ld.shared.u32 	%r58, [%r20+28];
	ld.shared.u32 	%r59, [%r23+896];
	add.s32 	%r60, %r59, %r58;
	ld.shared.u32 	%r61, [%r18];
	min.s32 	%r62, %r61, %r60;
	st.shared.u32 	[%r18], %r62;
	bar.sync 	0;
	ld.shared.u32 	%r63, [%r20+32];
	ld.shared.u32 	%r64, [%r23+1024];
	add.s32 	%r65, %r64, %r63;
	ld.shared.u32 	%r66, [%r18];
	min.s32 	%r67, %r66, %r65;
	st.shared.u32 	[%r18], %r67;
	bar.sync 	0;
	ld.shared.u32 	%r68, [%r20+36];
	ld.shared.u32 	%r69, [%r23+1152];
	add.s32 	%r70, %r69, %r68;
	ld.shared.u32 	%r71, [%r18];
	min.s32 	%r72, %r71, %r70;
	st.shared.u32 	[%r18], %r72;
	bar.sync 	0;
	ld.shared.u32 	%r73, [%r20+40];
	ld.shared.u32 	%r74, [%r23+1280];
	add.s32 	%r75, %r74, %r73;
	ld.shared.u32 	%r76, [%r18];
	min.s32 	%r77, %r76, %r75;
	st.shared.u32 	[%r18], %r77;
	bar.sync 	0;
	ld.shared.u32 	%r78, [%r20+44];
	ld.shared.u32 	%r79, [%r23+1408];
	add.s32 	%r80, %r79, %r78;
	ld.shared.u32 	%r81, [%r18];
	min.s32 	%r82, %r81, %r80;
	st.shared.u32 	[%r18], %r82;
	bar.sync 	0;
	ld.shared.u32 	%r83, [%r20+48];
	ld.shared.u32 	%r84, [%r23+1536];
	add.s32 	%r85, %r84, %r83;
	ld.shared.u32 	%r86, [%r18];
	min.s32 	%r87, %r86, %r85;
	st.shared.u32 	[%r18], %r87;
	bar.sync 	0;
	ld.shared.u32 	%r88, [%r20+52];
	ld.shared.u32 	%r89, [%r23+1664];
	add.s32 	%r90, %r89, %r88;
	ld.shared.u32 	%r91, [%r18];
	min.s32 	%r92, %r91, %r90;
	st.shared.u32 	[%r18], %r92;
	bar.sync 	0;
	ld.shared.u32 	%r93, [%r20+56];
	ld.shared.u32 	%r94, [%r23+1792];
	add.s32 	%r95, %r94, %r93;
	ld.shared.u32 	%r96, [%r18];
	min.s32 	%r97, %r96, %r95;
	st.shared.u32 	[%r18], %r97;
	bar.sync 	0;
	ld.shared.u32 	%r98, [%r20+60];
	ld.shared.u32 	%r99, [%r23+1920];
	add.s32 	%r100, %r99, %r98;
	ld.shared.u32 	%r101, [%r18];
	min.s32 	%r102, %r101, %r100;
	st.shared.u32 	[%r18], %r102;
	bar.sync 	0;
	ld.shared.u32 	%r103, [%r20+64];
	ld.shared.u32 	%r104, [%r23+2048];
	add.s32 	%r105, %r104, %r103;
	ld.shared.u32 	%r106, [%r18];
	min.s32 	%r107, %r106, %r105;
	st.shared.u32 	[%r18], %r107;
	bar.sync 	0;
	ld.shared.u32 	%r108, [%r20+68];
	ld.shared.u32 	%r109, [%r23+2176];
	add.s32 	%r110, %r109, %r108;
	ld.shared.u32 	%r111, [%r18];
	min.s32 	%r112, %r111, %r110;
	st.shared.u32 	[%r18], %r112;
	bar.sync 	0;
	ld.shared.u32 	%r113, [%r20+72];
	ld.shared.u32 	%r114, [%r23+2304];
	add.s32 	%r115, %r114, %r113;
	ld.shared.u32 	%r116, [%r18];
	min.s32 	%r117, %r116, %r115;
	st.shared.u32 	[%r18], %r117;
	bar.sync 	0;
	ld.shared.u32 	%r118, [%r20+76];
	ld.shared.u32 	%r119, [%r23+2432];
	add.s32 	%r120, %r119, %r118;
	ld.shared.u32 	%r121, [%r18];
	min.s32 	%r122, %r121, %r120;
	st.shared.u32 	[%r18], %r122;
	bar.sync 	0;
	ld.shared.u32 	%r123, [%r20+80];
	ld.shared.u32 	%r124, [%r23+2560];
	add.s32 	%r125, %r124, %r123;
	ld.shared.u32 	%r126, [%r18];
	min.s32 	%r127, %r126, %r125;
	st.shared.u32 	[%r18], %r127;
	bar.sync 	0;
	ld.shared.u32 	%r128, [%r20+84];
	ld.shared.u32 	%r129, [%r23+2688];
	add.s32 	%r130, %r129, %r128;
	ld.shared.u32 	%r131, [%r18];
	min.s32 	%r132, %r131, %r130;
	st.shared.u32 	[%r18], %r132;
	bar.sync 	0;
	ld.shared.u32 	%r133, [%r20+88];
	ld.shared.u32 	%r134, [%r23+2816];
	add.s32 	%r135, %r134, %r133;
	ld.shared.u32 	%r136, [%r18];
	min.s32 	%r137, %r136, %r135;
	st.shared.u32 	[%r18], %r137;
	bar.sync 	0;
	ld.shared.u32 	%r138, [%r20+92];
	ld.shared.u32 	%r139, [%r23+2944];
	add.s32 	%r140, %r139, %r138;
	ld.shared.u32 	%r141, [%r18];
	min.s32 	%r142, %r141, %r140;
	st.shared.u32 	[%r18], %r142;
	bar.sync 	0;
	ld.shared.u32 	%r143, [%r20+96];
	ld.shared.u32 	%r144, [%r23+3072];
	add.s32 	%r145, %r144, %r143;
	ld.shared.u32 	%r146, [%r18];
	min.s32 	%r147, %r146, %r145;
	st.shared.u32 	[%r18], %r147;
	bar.sync 	0;
	ld.shared.u32 	%r148, [%r20+100];
	ld.shared.u32 	%r149, [%r23+3200];
	add.s32 	%r150, %r149, %r148;
	ld.shared.u32 	%r151, [%r18];
	min.s32 	%r152, %r151, %r150;
	st.shared.u32 	[%r18], %r152;
	bar.sync 	0;
	ld.shared.u32 	%r153, [%r20+104];
	ld.shared.u32 	%r154, [%r23+3328];
	add.s32 	%r155, %r154, %r153;
	ld.shared.u32 	%r156, [%r18];
	min.s32 	%r157, %r156, %r155;
	st.shared.u32 	[%r18], %r157;
	bar.sync 	0;
	ld.shared.u32 	%r158, [%r20+108];
	ld.shared.u32 	%r159, [%r23+3456];
	add.s32 	%r160, %r159, %r158;
	ld.shared.u32 	%r161, [%r18];
	min.s32 	%r162, %r161, %r160;
	st.shared.u32 	[%r18], %r162;
	bar.sync 	0;
	ld.shared.u32 	%r163, [%r20+112];
	ld.shared.u32 	%r164, [%r23+3584];
	add.s32 	%r165, %r164, %r163;
	ld.shared.u32 	%r166, [%r18];
	min.s32 	%r167, %r166, %r165;
	st.shared.u32 	[%r18], %r167;
	bar.sync 	0;
	ld.shared.u32 	%r168, [%r20+116];
	ld.shared.u32 	%r169, [%r23+3712];
	add.s32 	%r170, %r169, %r168;
	ld.shared.u32 	%r171, [%r18];
	min.s32 	%r172, %r171, %r170;
	st.shared.u32 	[%r18], %r172;
	bar.sync 	0;
	ld.shared.u32 	%r173, [%r20+120];
	ld.shared.u32 	%r174, [%r23+3840];
	add.s32 	%r175, %r174, %r173;
	ld.shared.u32 	%r176, [%r18];
	min.s32 	%r177, %r176, %r175;
	st.shared.u32 	[%r18], %r177;
	bar.sync 	0;
	ld.shared.u32 	%r178, [%r20+124];
	ld.shared.u32 	%r179, [%r23+3968];
	add.s32 	%r180, %r179, %r178;
	ld.shared.u32 	%r181, [%r18];
	min.s32 	%r182, %r181, %r180;
	st.shared.u32 	[%r18], %r182;
	bar.sync 	0;
	bar.sync 	0;
	ld.shared.u32 	%r183, [%r14];
	st.global.u32 	[%rd4], %r183;
	ret;

}
	// .globl	_Z34floyd_warshall_block_kernel_phase2iiPi
.visible .entry _Z34floyd_warshall_block_kernel_phase2iiPi(
	.param .u32 _Z34floyd_warshall_block_kernel_phase2iiPi_param_0,
	.param .u32 _Z34floyd_warshall_block_kernel_phase2iiPi_param_1,
	.param .u64 .ptr .align 1 _Z34floyd_warshall_block_kernel_phase2iiPi_param_2
)
{
	.reg .b32 	%r<361>;
	.reg .b64 	%rd<9>;
	// demoted variable
	.shared .align 4 .b8 _ZZ34floyd_warshall_block_kernel_phase2iiPiE1A[4096];
	// demoted variable
	.shared .align 4 .b8 _ZZ34floyd_warshall_block_kernel_phase2iiPiE1B[4096];
	// demoted variable
	.shared .align 4 .b8 _ZZ34floyd_warshall_block_kernel_phase2iiPiE1C[4096];
	ld.param.u32 	%r1, [_Z34floyd_warshall_block_kernel_phase2iiPi_param_0];
	ld.param.u32 	%r2, [_Z34floyd_warshall_block_kernel_phase2iiPi_param_1];
	ld.param.u64 	%rd1, [_Z34floyd_warshall_block_kernel_phase2iiPi_param_2];
	cvta.to.global.u64 	%rd2, %rd1;
	mov.u32 	%r3, %ctaid.x;
	mov.u32 	%r4, %tid.y;
	mov.u32 	%r5, %tid.x;
	shl.b32 	%r6, %r3, 5;
	add.s32 	%r7, %r6, %r4;
	shl.b32 	%r8, %r2, 5;
	add.s32 	%r9, %r8, %r5;
	mad.lo.s32 	%r10, %r7, %r1, %r9;
	mul.wide.u32 	%rd3, %r10, 4;
	add.s64 	%rd4, %rd2, %rd3;
	ld.global.u32 	%r11, [%rd4];
	shl.b32 	%r12, %r4, 5;
	add.s32 	%r13, %r12, %r5;
	shl.b32 	%r14, %r13, 2;
	mov.u32 	%r15, _ZZ34floyd_warshall_block_kernel_phase2iiPiE1C;
	add.s32 	%r16, %r15, %r14;
	st.shared.u32 	[%r16], %r11;
	add.s32 	%r17, %r8, %r4;
	mul.lo.s32 	%r18, %r17, %r1;
	add.s32 	%r19, %r18, %r9;
	mul.wide.u32 	%rd5, %r19, 4;
	add.s64 	%rd6, %rd2, %rd5;
	ld.global.u32 	%r20, [%rd6];
	mov.u32 	%r21, _ZZ34floyd_warshall_block_kernel_phase2iiPiE1B;
	add.s32 	%r22, %r21, %r14;
	st.shared.u32 	[%r22], %r20;
	bar.sync 	0;
	shl.b32 	%r23, %r5, 5;
	add.s32 	%r24, %r23, %r4;
	shl.b32 	%r25, %r24, 2;
	add.s32 	%r26, %r15, %r25;
	shl.b32 	%r27, %r5, 7;
	add.s32 	%r28, %r15, %r27;
	ld.shared.u32 	%r29, [%r28];
	shl.b32 	%r30, %r4, 2;
	add.s32 	%r31, %r21, %r30;
	ld.shared.u32 	%r32, [%r31];
	add.s32 	%r33, %r32, %r29;
	ld.shared.u32 	%r34, [%r26];
	min.s32 	%r35, %r34, %r33;
	st.shared.u32 	[%r26], %r35;
	bar.sync 	0;
	ld.shared.u32 	%r36, [%r28+4];
	ld.shared.u32 	%r37, [%r31+128];
	add.s32 	%r38, %r37, %r36;
	ld.shared.u32 	%r39, [%r26];
	min.s32 	%r40, %r39, %r38;
	st.shared.u32 	[%r26], %r40;
	bar.sync 	0;
	ld.shared.u32 	%r41, [%r28+8];
	ld.shared.u32 	%r42, [%r31+256];
	add.s32 	%r43, %r42, %r41;
	ld.shared.u32 	%r44, [%r26];
	min.s32 	%r45, %r44, %r43;
	st.shared.u32 	[%r26], %r45;
	bar.sync 	0;
	ld.shared.u32 	%r46, [%r28+12];
	ld.shared.u32 	%r47, [%r31+384];
	add.s32 	%r48, %r47, %r46;
	ld.shared.u32 	%r49, [%r26];
	min.s32 	%r50, %r49, %r48;
	st.shared.u32 	[%r26], %r50;
	bar.sync 	0;
	ld.shared.u32 	%r51, [%r28+16];
	ld.shared.u32 	%r52, [%r31+512];
	add.s32 	%r53, %r52, %r51;
	ld.shared.u32 	%r54, [%r26];
	min.s32 	%r55, %r54, %r53;
	st.shared.u32 	[%r26], %r55;
	bar.sync 	0;
	ld.shared.u32 	%r56, [%r28+20];
	ld.shared.u32 	%r57, [%r31+640];
	add.s32 	%r58, %r57, %r56;
	ld.shared.u32 	%r59, [%r26];
	min.s32 	%r60, %r59, %r58;
	st.shared.u32 	[%r26], %r60;
	bar.sync 	0;
	ld.shared.u32 	%r61, [%r28+24];
	ld.shared.u32 	%r62, [%r31+768];
	add.s32 	%r63, %r62, %r61;
	ld.shared.u32 	%r64, [%r26];
	min.s32 	%r65, %r64, %r63;
	st.shared.u32 	[%r26], %r65;
	bar.sync 	0;
	ld.shared.u32 	%r66, [%r28+28];
	ld.shared.u32 	%r67, [%r31+896];
	add.s32 	%r68, %r67, %r66;
	ld.shared.u32 	%r69, [%r26];
	min.s32 	%r70, %r69, %r68;
	st.shared.u32 	[%r26], %r70;
	bar.sync 	0;
	ld.shared.u32 	%r71, [%r28+32];
	ld.shared.u32 	%r72, [%r31+1024];
	add.s32 	%r73, %r72, %r71;
	ld.shared.u32 	%r74, [%r26];
	min.s32 	%r75, %r74, %r73;
	st.shared.u32 	[%r26], %r75;
	bar.sync 	0;
	ld.shared.u32 	%r76, [%r28+36];
	ld.shared.u32 	%r77, [%r31+1152];
	add.s32 	%r78, %r77, %r76;
	ld.shared.u32 	%r79, [%r26];
	min.s32 	%r80, %r79, %r78;
	st.shared.u32 	[%r26], %r80;
	bar.sync 	0;
	ld.shared.u32 	%r81, [%r28+40];
	ld.shared.u32 	%r82, [%r31+1280];
	add.s32 	%r83, %r82, %r81;
	ld.shared.u32 	%r84, [%r26];
	min.s32 	%r85, %r84, %r83;
	st.shared.u32 	[%r26], %r85;
	bar.sync 	0;
	ld.shared.u32 	%r86, [%r28+44];
	ld.shared.u32 	%r87, [%r31+1408];
	add.s32 	%r88, %r87, %r86;
	ld.shared.u32 	%r89, [%r26];
	min.s32 	%r90, %r89, %r88;
	st.shared.u32 	[%r26], %r90;
	bar.sync 	0;
	ld.shared.u32 	%r91, [%r28+48];
	ld.shared.u32 	%r92, [%r31+1536];
	add.s32 	%r93, %r92, %r91;
	ld.shared.u32 	%r94, [%r26];
	min.s32 	%r95, %r94, %r93;
	st.shared.u32 	[%r26], %r95;
	bar.sync 	0;
	ld.shared.u32 	%r96, [%r28+52];
	ld.shared.u32 	%r97, [%r31+1664];
	add.s32 	%r98, %r97, %r96;
	ld.shared.u32 	%r99, [%r26];
	min.s32 	%r100, %r99, %r98;
	st.shared.u32 	[%r26], %r100;
	bar.sync 	0;
	ld.shared.u32 	%r101, [%r28+56];
	ld.shared.u32 	%r102, [%r31+1792];
	add.s32 	%r103, %r102, %r101;
	ld.shared.u32 	%r104, [%r26];
	min.s32 	%r105, %r104, %r103;
	st.shared.u32 	[%r26], %r105;
	bar.sync 	0;
	ld.shared.u32 	%r106, [%r28+60];
	ld.shared.u32 	%r107, [%r31+1920];
	add.s32 	%r108, %r107, %r106;
	ld.shared.u32 	%r109, [%r26];
	min.s32 	%r110, %r109, %r108;
	st.shared.u32 	[%r26], %r110;
	bar.sync 	0;
	ld.shared.u32 	%r111, [%r28+64];
	ld.shared.u32 	%r112, [%r31+2048];
	add.s32 	%r113, %r112, %r111;
	ld.shared.u32 	%r114, [%r26];
	min.s32 	%r115, %r114, %r113;
	st.shared.u32 	[%r26], %r115;
	bar.sync 	0;
	ld.shared.u32 	%r116, [%r28+68];
	ld.shared.u32 	%r117, [%r31+2176];
	add.s32 	%r118, %r117, %r116;
	ld.shared.u32 	%r119, [%r26];
	min.s32 	%r120, %r119, %r118;
	st.shared.u32 	[%r26], %r120;
	bar.sync 	0;
	ld.shared.u32 	%r121, [%r28+72];
	ld.shared.u32 	%r122, [%r31+2304];
	add.s32 	%r123, %r122, %r121;
	ld.shared.u32 	%r124, [%r26];
	min.s32 	%r125, %r124, %r123;
	st.shared.u32 	[%r26], %r125;
	bar.sync 	0;
	ld.shared.u32 	%r126, [%r28+76];
	ld.shared.u32 	%r127, [%r31+2432];
	add.s32 	%r128, %r127, %r126;
	ld.shared.u32 	%r129, [%r26];
	min.s32 	%r130, %r129, %r128;
	st.shared.u32 	[%r26], %r130;
	bar.sync 	0;
	ld.shared.u32 	%r131, [%r28+80];
	ld.shared.u32 	%r132, [%r31+2560];
	add.s32 	%r133, %r132, %r131;
	ld.shared.u32 	%r134, [%r26];
	min.s32 	%r135, %r134, %r133;
	st.shared.u32 	[%r26], %r135;
	bar.sync 	0;
	ld.shared.u32 	%r136, [%r28+84];
	ld.shared.u32 	%r137, [%r31+2688];
	add.s32 	%r138, %r137, %r136;
	ld.shared.u32 	%r139, [%r26];
	min.s32 	%r140, %r139, %r138;
	st.shared.u32 	[%r26], %r140;
	bar.sync 	0;
	ld.shared.u32 	%r141, [%r28+88];
	ld.shared.u32 	%r142, [%r31+2816];
	add.s32 	%r143, %r142, %r141;
	ld.shared.u32 	%r144, [%r26];
	min.s32 	%r145, %r144, %r143;
	st.shared.u32 	[%r26], %r145;
	bar.sync 	0;
	ld.shared.u32 	%r146, [%r28+92];
	ld.shared.u32 	%r147, [%r31+2944];
	add.s32 	%r148, %r147, %r146;
	ld.shared.u32 	%r149, [%r26];
	min.s32 	%r150, %r149, %r148;
	st.shared.u32 	[%r26], %r150;
	bar.sync 	0;
	ld.shared.u32 	%r151, [%r28+96];
	ld.shared.u32 	%r152, [%r31+3072];
	add.s32 	%r153, %r152, %r151;
	ld.shared.u32 	%r154, [%r26];
	min.s32 	%r155, %r154, %r153;
	st.shared.u32 	[%r26], %r155;
	bar.sync 	0;
	ld.shared.u32 	%r156, [%r28+100];
	ld.shared.u32 	%r157, [%r31+3200];
	add.s32 	%r158, %r157, %r156;
	ld.shared.u32 	%r159, [%r26];
	min.s32 	%r160, %r159, %r158;
	st.shared.u32 	[%r26], %r160;
	bar.sync 	0;
	ld.shared.u32 	%r161, [%r28+104];
	ld.shared.u32 	%r162, [%r31+3328];
	add.s32 	%r163, %r162, %r161;
	ld.shared.u32 	%r164, [%r26];
	min.s32 	%r165, %r164, %r163;
	st.shared.u32 	[%r26], %r165;
	bar.sync 	0;
	ld.shared.u32 	%r166, [%r28+108];
	ld.shared.u32 	%r167, [%r31+3456];
	add.s32 	%r168, %r167, %r166;
	ld.shared.u32 	%r169, [%r26];
	min.s32 	%r170, %r169, %r168;
	st.shared.u32 	[%r26], %r170;
	bar.sync 	0;
	ld.shared.u32 	%r171, [%r28+112];
	ld.shared.u32 	%r172, [%r31+3584];
	add.s32 	%r173, %r172, %r171;
	ld.shared.u32 	%r174, [%r26];
	min.s32 	%r175, %r174, %r173;
	st.shared.u32 	[%r26], %r175;
	bar.sync 	0;
	ld.shared.u32 	%r176, [%r28+116];
	ld.shared.u32 	%r177, [%r31+3712];
	add.s32 	%r178, %r177, %r176;
	ld.shared.u32 	%r179, [%r26];
	min.s32 	%r180, %r179, %r178;
	st.shared.u32 	[%r26], %r180;
	bar.sync 	0;
	ld.shared.u32 	%r181, [%r28+120];
	ld.shared.u32 	%r182, [%r31+3840];
	add.s32 	%r183, %r182, %r181;
	ld.shared.u32 	%r184, [%r26];
	min.s32 	%r185, %r184, %r183;
	st.shared.u32 	[%r26], %r185;
	bar.sync 	0;
	ld.shared.u32 	%r186, [%r28+124];
	ld.shared.u32 	%r187, [%r31+3968];
	add.s32 	%r188, %r187, %r186;
	ld.shared.u32 	%r189, [%r26];
	min.s32 	%r190, %r189, %r188;
	st.shared.u32 	[%r26], %r190;
	bar.sync 	0;
	bar.sync 	0;
	ld.shared.u32 	%r191, [%r16];
	st.global.u32 	[%rd4], %r191;
	add.s32 	%r192, %r6, %r5;
	add.s32 	%r193, %r192, %r18;
	mul.wide.u32 	%rd7, %r193, 4;
	add.s64 	%rd8, %rd2, %rd7;
	ld.global.u32 	%r194, [%rd8];
	st.shared.u32 	[%r16], %r194;
	ld.global.u32 	%r195, [%rd6];
	mov.u32 	%r196, _ZZ34floyd_warshall_block_kernel_phase2iiPiE1A;
	add.s32 	%r197, %r196, %r14;
	st.shared.u32 	[%r197], %r195;
	bar.sync 	0;
	add.s32 	%r198, %r196, %r27;
	ld.shared.u32 	%r199, [%r198];
	add.s32 	%r200, %r15, %r30;
	ld.shared.u32 	%r201, [%r200];
	add.s32 	%r202, %r201, %r199;
	ld.shared.u32 	%r203, [%r26];
	min.s32 	%r204, %r203, %r202;
	st.shared.u32 	[%r26], %r204;
	bar.sync 	0;
	ld.shared.u32 	%r205, [%r198+4];
	ld.shared.u32 	%r206, [%r200+128];
	add.s32 	%r207, %r206, %r205;
	ld.shared.u32 	%r208, [%r26];
	min.s32 	%r209, %r208, %r207;
	st.shared.u32 	[%r26], %r209;
	bar.sync 	0;
	ld.shared.u32 	%r210, [%r198+8];
	ld.shared.u32 	%r211, [%r200+256];
	add.s32 	%r212, %r211, %r210;
	ld.shared.u32 	%r213, [%r26];
	min.s32 	%r214, %r213, %r212;
	st.shared.u32 	[%r26], %r214;
	bar.sync 	0;
	ld.shared.u32 	%r215, [%r198+12];
	ld.shared.u32 	%r216, [%r200+384];
	add.s32 	%r217, %r216, %r215;
	ld.shared.u32 	%r218, [%r26];
	min.s32 	%r219, %r218, %r217;
	st.shared.u32 	[%r26], %r219;
	bar.sync 	0;
	ld.shared.u32 	%r220, [%r198+16];
	ld.shared.u32 	%r221, [%r200+512];
	add.s32 	%r222, %r221, %r220;
	ld.shared.u32 	%r223, [%r26];
	min.s32 	%r224, %r223, %r222;
	st.shared.u32 	[%r26], %r224;
	bar.sync 	0;
	ld.shared.u32 	%r225, [%r198+20];
	ld.shared.u32 	%r226, [%r200+640];
	add.s32 	%r227, %r226, %r225;
	ld.shared.u32 	%r228, [%r26];
	min.s32 	%r229, %r228, %r227;
	st.shared.u32 	[%r26], %r229;
	bar.sync 	0;
	ld.shared.u32 	%r230, [%r198+24];
	ld.shared.u32 	%r231, [%r200+768];
	add.s32 	%r232, %r231, %r230;
	ld.shared.u32 	%r233, [%r26];
	min.s32 	%r234, %r233, %r232;
	st.shared.u32 	[%r26], %r234;
	bar.sync 	0;
	ld.shared.u32 	%r235, [%r198+28];
	ld.shared.u32 	%r236, [%r200+896];
	add.s32 	%r237, %r236, %r235;
	ld.shared.u32 	%r238, [%r26];
	min.s32 	%r239, %r238, %r237;
	st.shared.u32 	[%r26], %r239;
	bar.sync 	0;
	ld.shared.u32 	%r240, [%r198+32];
	ld.shared.u32 	%r241, [%r200+1024];
	add.s32 	%r242, %r241, %r240;
	ld.shared.u32 	%r243, [%r26];
	min.s32 	%r244, %r243, %r242;
	st.shared.u32 	[%r26], %r244;
	bar.sync 	0;
	ld.shared.u32 	%r245, [%r198+36];
	ld.shared.u32 	%r246, [%r200+1152];
	add.s32 	%r247, %r246, %r245;
	ld.shared.u32 	%r248, [%r26];
	min.s32 	%r249, %r248, %r247;
	st.shared.u32 	[%r26], %r249;
	bar.sync 	0;
	ld.shared.u32 	%r250, [%r198+40];
	ld.shared.u32 	%r251, [%r200+1280];
	add.s32 	%r252, %r251, %r250;
	ld.shared.u32 	%r253, [%r26];
	min.s32 	%r254, %r253, %r252;
	st.shared.u32 	[%r26], %r254;
	bar.sync 	0;
	ld.shared.u32 	%r255, [%r198+44];
	ld.shared.u32 	%r256, [%r200+1408];
	add.s32 	%r257, %r256, %r255;
	ld.shared.u32 	%r258, [%r26];
	min.s32 	%r259, %r258, %r257;
	st.shared.u32 	[%r26], %r259;
	bar.sync 	0;
	ld.shared.u32 	%r260, [%r198+48];
	ld.shared.u32 	%r261, [%r200+1536];
	add.s32 	%r262, %r261, %r260;
	ld.shared.u32 	%r263, [%r26];
	min.s32 	%r264, %r263, %r262;
	st.shared.u32 	[%r26], %r264;
	bar.sync 	0;
	ld.shared.u32 	%r265, [%r198+52];
	ld.shared.u32 	%r266, [%r200+1664];
	add.s32 	%r267, %r266, %r265;
	ld.shared.u32 	%r268, [%r26];
	min.s32 	%r269, %r268, %r267;
	st.shared.u32 	[%r26], %r269;
	bar.sync 	0;
	ld.shared.u32 	%r270, [%r198+56];
	ld.shared.u32 	%r271, [%r200+1792];
	add.s32 	%r272, %r271, %r270;
	ld.shared.u32 	%r273, [%r26];
	min.s32 	%r274, %r273, %r272;
	st.shared.u32 	[%r26], %r274;
	bar.sync 	0;
	ld.shared.u32 	%r275, [%r198+60];
	ld.shared.u32 	%r276, [%r200+1920];
	add.s32 	%r277, %r276, %r275;
	ld.shared.u32 	%r278, [%r26];
	min.s32 	%r279, %r278, %r277;
	st.shared.u32 	[%r26], %r279;
	bar.sync 	0;
	ld.shared.u32 	%r280, [%r198+64];
	ld.shared.u32 	%r281, [%r200+2048];
	add.s32 	%r282, %r281, %r280;
	ld.shared.u32 	%r283, [%r26];
	min.s32 	%r284, %r283, %r282;
	st.shared.u32 	[%r26], %r284;
	bar.sync 	0;
	ld.shared.u32 	%r285, [%r198+68];
	ld.shared.u32 	%r286, [%r200+2176];
	add.s32 	%r287, %r286, %r285;
	ld.shared.u32 	%r288, [%r26];
	min.s32 	%r289, %r288, %r287;
	st.shared.u32 	[%r26], %r289;
	bar.sync 	0;
	ld.shared.u32 	%r290, [%r198+72];
	ld.shared.u32 	%r291, [%r200+2304];
	add.s32 	%r292, %r291, %r290;
	ld.shared.u32 	%r293, [%r26];
	min.s32 	%r294, %r293, %r292;
	st.shared.u32 	[%r26], %r294;
	bar.sync 	0;
	ld.shared.u32 	%r295, [%r198+76];
	ld.shared.u32 	%r296, [%r200+2432];
	add.s32 	%r297, %r296, %r295;
	ld.shared.u32 	%r298, [%r26];
	min.s32 	%r299, %r298, %r297;
	st.shared.u32 	[%r26], %r299;
	bar.sync 	0;
	ld.shared.u32 	%r300, [%r198+80];
	ld.shared.u32 	%r301, [%r200+2560];
	add.s32 	%r302, %r301, %r300;
	ld.shared.u32 	%r303, [%r26];
	min.s32 	%r304, %r303, %r302;
	st.shared.u32 	[%r26], %r304;
	bar.sync 	0;
	ld.shared.u32 	%r305, [%r198+84];
	ld.shared.u32 	%r306, [%r200+2688];
	add.s32 	%r307, %r306, %r305;
	ld.shared.u32 	%r308, [%r26];
	min.s32 	%r309, %r308, %r307;
	st.shared.u32 	[%r26], %r309;
	bar.sync 	0;
	ld.shared.u32 	%r310, [%r198+88];
	ld.shared.u32 	%r311, [%r200+2816];
	add.s32 	%r312, %r311, %r310;
	ld.shared.u32 	%r313, [%r26];
	min.s32 	%r314, %r313, %r312;
	st.shared.u32 	[%r26], %r314;
	bar.sync 	0;
	ld.shared.u32 	%r315, [%r198+92];
	ld.shared.u32 	%r316, [%r200+2944];
	add.s32 	%r317, %r316, %r315;
	ld.shared.u32 	%r318, [%r26];
	min.s32 	%r319, %r318, %r317;
	st.shared.u32 	[%r26], %r319;
	bar.sync 	0;
	ld.shared.u32 	%r320, [%r198+96];
	ld.shared.u32 	%r321, [%r200+3072];
	add.s32 	%r322, %r321, %r320;
	ld.shared.u32 	%r323, [%r26];
	min.s32 	%r324, %r323, %r322;
	st.shared.u32 	[%r26], %r324;
	bar.sync 	0;
	ld.shared.u32 	%r325, [%r198+100];
	ld.shared.u32 	%r326, [%r200+3200];
	add.s32 	%r327, %r326, %r325;
	ld.shared.u32 	%r328, [%r26];
	min.s32 	%r329, %r328, %r327;
	st.shared.u32 	[%r26], %r329;
	bar.sync 	0;
	ld.shared.u32 	%r330, [%r198+104];
	ld.shared.u32 	%r331, [%r200+3328];
	add.s32 	%r332, %r331, %r330;
	ld.shared.u32 	%r333, [%r26];
	min.s32 	%r334, %r333, %r332;
	st.shared.u32 	[%r26], %r334;
	bar.sync 	0;
	ld.shared.u32 	%r335, [%r198+108];
	ld.shared.u32 	%r336, [%r200+3456];
	add.s32 	%r337, %r336, %r335;
	ld.shared.u32 	%r338, [%r26];
	min.s32 	%r339, %r338, %r337;
	st.shared.u32 	[%r26], %r339;
	bar.sync 	0;
	ld.shared.u32 	%r340, [%r198+112];
	ld.shared.u32 	%r341, [%r200+3584];
	add.s32 	%r342, %r341, %r340;
	ld.shared.u32 	%r343, [%r26];
	min.s32 	%r344, %r343, %r342;
	st.shared.u32 	[%r26], %r344;
	bar.sync 	0;
	ld.shared.u32 	%r345, [%r198+116];
	ld.shared.u32 	%r346, [%r200+3712];
	add.s32 	%r347, %r346, %r345;
	ld.shared.u32 	%r348, [%r26];
	min.s32 	%r349, %r348, %r347;
	st.shared.u32 	[%r26], %r349;
	bar.sync 	0;
	ld.shared.u32 	%r350, [%r198+120];
	ld.shared.u32 	%r351, [%r200+3840];
	add.s32 	%r352, %r351, %r350;
	ld.shared.u32 	%r353, [%r26];
	min.s32 	%r354, %r353, %r352;
	st.shared.u32 	[%r26], %r354;
	bar.sync 	0;
	ld.shared.u32 	%r355, [%r198+124];
	ld.shared.u32 	%r356, [%r200+3968];
	add.s32 	%r357, %r356, %r355;
	ld.shared.u32 	%r358, [%r26];
	min.s32 	%r359, %r358, %r357;
	st.shared.u32 	[%r26], %r359;
	bar.sync 	0;
	bar.sync 	0;
	ld.shared.u32 	%r360, [%r16];
	st.global.u32 	[%rd8], %r360;
	ret;

}
	// .globl	_Z34floyd_warshall_block_kernel_phase3iiPi
.visible .entry _Z34floyd_warshall_block_kernel_phase3iiPi(
	.param .u32 _Z34floyd_warshall_block_kernel_phase3iiPi_param_0,
	.param .u32 _Z34floyd_warshall_block_kernel_phase3iiPi_param_1,
	.param .u64 .ptr .align 1 _Z34floyd_warshall_block_kernel_phase3iiPi_param_2
)
{
	.reg .pred 	%p<2>;
	.reg .b32 	%r<71>;
	.reg .b64 	%rd<9>;
	// demoted variable
	.shared .align 4 .b8 _ZZ34floyd_warshall_block_kernel_phase3iiPiE1A[4096];
	// demoted variable
	.shared .align 4 .b8 _ZZ34floyd_warshall_block_kernel_phase3iiPiE1B[4096];
	// demoted variable
	.shared .align 4 .b8 _ZZ34floyd_warshall_block_kernel_phase3iiPiE1C[4096];
	ld.param.u32 	%r15, [_Z34floyd_warshall_block_kernel_phase3iiPi_param_0];
	ld.param.u32 	%r16, [_Z34floyd_warshall_block_kernel_phase3iiPi_param_1];
	ld.param.u64 	%rd2, [_Z34floyd_warshall_block_kernel_phase3iiPi_param_2];
	cvta.to.global.u64 	%rd3, %rd2;
	mov.u32 	%r17, %ctaid.x;
	mov.u32 	%r18, %ctaid.y;
	mov.u32 	%r19, %tid.y;
	mov.u32 	%r20, %tid.x;
	shl.b32 	%r21, %r18, 5;
	add.s32 	%r22, %r21, %r19;
	mul.lo.s32 	%r23, %r22, %r15;
	shl.b32 	%r24, %r17, 5;
	add.s32 	%r25, %r24, %r20;
	add.s32 	%r26, %r23, %r25;
	mul.wide.u32 	%rd4, %r26, 4;
	add.s64 	%rd1, %rd3, %rd4;
	ld.global.u32 	%r27, [%rd1];
	shl.b32 	%r28, %r19, 5;
	add.s32 	%r29, %r28, %r20;
	shl.b32 	%r30, %r29, 2;
	mov.u32 	%r31, _ZZ34floyd_warshall_block_kernel_phase3iiPiE1C;
	add.s32 	%r1, %r31, %r30;
	st.shared.u32 	[%r1], %r27;
	shl.b32 	%r32, %r16, 5;
	add.s32 	%r33, %r23, %r20;
	add.s32 	%r34, %r33, %r32;
	mul.wide.u32 	%rd5, %r34, 4;
	add.s64 	%rd6, %rd3, %rd5;
	ld.global.u32 	%r35, [%rd6];
	shl.b32 	%r36, %r20, 5;
	add.s32 	%r37, %r36, %r19;
	shl.b32 	%r38, %r37, 2;
	mov.u32 	%r39, _ZZ34floyd_warshall_block_kernel_phase3iiPiE1A;
	add.s32 	%r40, %r39, %r38;
	st.shared.u32 	[%r40], %r35;
	add.s32 	%r41, %r32, %r19;
	mad.lo.s32 	%r42, %r41, %r15, %r25;
	mul.wide.u32 	%rd7, %r42, 4;
	add.s64 	%rd8, %rd3, %rd7;
	ld.global.u32 	%r43, [%rd8];
	mov.u32 	%r44, _ZZ34floyd_warshall_block_kernel_phase3iiPiE1B;
	add.s32 	%r45, %r44, %r30;
	st.shared.u32 	[%r45], %r43;
	bar.sync 	0;
	add.s32 	%r2, %r31, %r38;
	ld.shared.u32 	%r70, [%r2];
	shl.b32 	%r46, %r20, 2;
	add.s32 	%r4, %r39, %r46;
	shl.b32 	%r47, %r19, 2;
	add.s32 	%r48, %r47, %r44;
	add.s32 	%r68, %r48, 256;
	mov.b32 	%r69, 256;
$L__BB2_1:
	.pragma "nounroll";
	add.s32 	%r9, %r4, %r69;
	ld.shared.u32 	%r49, [%r9+-256];
	ld.shared.u32 	%r50, [%r68+-256];
	add.s32 	%r51, %r50, %r49;
	min.s32 	%r52, %r70, %r51;
	ld.shared.u32 	%r53, [%r9+-128];
	ld.shared.u32 	%r54, [%r68+-128];
	add.s32 	%r55, %r54, %r53;
	min.s32 	%r10, %r52, %r55;
	setp.eq.s32 	%p1, %r69, 4096;
	@%p1 bra 	$L__BB2_3;
	ld.shared.u32 	%r56, [%r9];
	ld.shared.u32 	%r57, [%r68];
	add.s32 	%r58, %r57, %r56;
	min.s32 	%r59, %r10, %r58;
	ld.shared.u32 	%r60, [%r9+128];
	ld.shared.u32 	%r61, [%r68+128];
	add.s32 	%r62, %r61, %r60;
	min.s32 	%r63, %r59, %r62;
	ld.shared.u32 	%r64, [%r9+256];
	ld.shared.u32 	%r65, [%r68+256];
	add.s32 	%r66, %r65, %r64;
	min.s32 	%r70, %r63, %r66;
	add.s32 	%r69, %r69, 640;
	add.s32 	%r68, %r68, 640;
	bra.uni 	$L__BB2_1;
$L__BB2_3:
	st.shared.u32 	[%r2], %r10;
	bar.sync 	0;
	ld.shared.u32 	%r67, [%r1];
	st.global.u32 	[%rd1], %r67;
	ret;

}


// ===== COMPILED SASS (sm_100) =====

	.target	sm_100

	.elftype	@"ET_EXEC"


//--------------------- .note.nv.tkinfo           --------------------------
	.section	.note.nv.tkinfo,"",@"SHT_NOTE"
	.sectionflags	@"SHF_NOTE_NV_TKINFO"
	.tkinfo
        /*0018*/ 	.word	0x00000002
        /*0030*/ 	.string	""
        /*0030*/ 	.string	"ptxas"
        /*0030*/ 	.string	"Cuda compilation tools, release 13.0, V13.0.88"
        /*0030*/ 	.string	"Build cuda_13.0.r13.0/compiler.36424714_0"
        /*0030*/ 	.string	"-arch sm_100 -m 64 "



//--------------------- .note.nv.cuinfo           --------------------------
	.section	.note.nv.cuinfo,"",@"SHT_NOTE"
	.sectionflags	@"SHF_NOTE_NV_CUINFO"
        /*0018*/ 	.short	0x0002
        /*001a*/ 	.short	0x0064
        /*001c*/ 	.short	0x0082
	.zero		2


//--------------------- .nv.info                  --------------------------
	.section	.nv.info,"",@"SHT_CUDA_INFO"
	.align	4


	//----- nvinfo : EIATTR_REGCOUNT
	.align		4
        /*0000*/ 	.byte	0x04, 0x2f
        /*0002*/ 	.short	(.L_1 - .L_0)
	.align		4
.L_0:
        /*0004*/ 	.word	index@(_Z34floyd_warshall_block_kernel_phase1iiPi)
        /*0008*/ 	.word	0x0000000e


	//----- nvinfo : EIATTR_FRAME_SIZE
	.align		4
.L_1:
        /*000c*/ 	.byte	0x04, 0x11
        /*000e*/ 	.short	(.L_3 - .L_2)
	.align		4
.L_2:
        /*0010*/ 	.word	index@(_Z34floyd_warshall_block_kernel_phase1iiPi)
        /*0014*/ 	.word	0x00000000


	//----- nvinfo : EIATTR_REGCOUNT
	.align		4
.L_3:
        /*0018*/ 	.byte	0x04, 0x2f
        /*001a*/ 	.short	(.L_5 - .L_4)
	.align		4
.L_4:
        /*001c*/ 	.word	index@(_Z34floyd_warshall_block_kernel_phase2iiPi)
        /*0020*/ 	.word	0x00000019


	//----- nvinfo : EIATTR_FRAME_SIZE
	.align		4
.L_5:
        /*0024*/ 	.byte	0x04, 0x11
        /*0026*/ 	.short	(.L_7 - .L_6)
	.align		4
.L_6:
        /*0028*/ 	.word	index@(_Z34floyd_warshall_block_kernel_phase2iiPi)
        /*002c*/ 	.word	0x00000000


	//----- nvinfo : EIATTR_REGCOUNT
	.align		4
.L_7:
        /*0030*/ 	.byte	0x04, 0x2f
        /*0032*/ 	.short	(.L_9 - .L_8)
	.align		4
.L_8:
        /*0034*/ 	.word	index@(_Z34floyd_warshall_block_kernel_phase3iiPi)
        /*0038*/ 	.word	0x00000016


	//----- nvinfo : EIATTR_FRAME_SIZE
	.align		4
.L_9:
        /*003c*/ 	.byte	0x04, 0x11
        /*003e*/ 	.short	(.L_11 - .L_10)
	.align		4
.L_10:
        /*0040*/ 	.word	index@(_Z34floyd_warshall_block_kernel_phase3iiPi)
        /*0044*/ 	.word	0x00000000


	//----- nvinfo : EIATTR_MIN_STACK_SIZE
	.align		4
.L_11:
        /*0048*/ 	.byte	0x04, 0x12
        /*004a*/ 	.short	(.L_13 - .L_12)
	.align		4
.L_12:
        /*004c*/ 	.word	index@(_Z34floyd_warshall_block_kernel_phase3iiPi)
        /*0050*/ 	.word	0x00000000


	//----- nvinfo : EIATTR_MIN_STACK_SIZE
	.align		4
.L_13:
        /*0054*/ 	.byte	0x04, 0x12
        /*0056*/ 	.short	(.L_15 - .L_14)
	.align		4
.L_14:
        /*0058*/ 	.word	index@(_Z34floyd_warshall_block_kernel_phase2iiPi)
        /*005c*/ 	.word	0x00000000


	//----- nvinfo : EIATTR_MIN_STACK_SIZE
	.align		4
.L_15:
        /*0060*/ 	.byte	0x04, 0x12
        /*0062*/ 	.short	(.L_17 - .L_16)
	.align		4
.L_16:
        /*0064*/ 	.word	index@(_Z34floyd_warshall_block_kernel_phase1iiPi)
        /*0068*/ 	.word	0x00000000
.L_17:


//--------------------- .nv.compat                --------------------------
	.section	.nv.compat,"",@"SHT_CUDA_COMPAT_INFO"
	.align	4
        /*0000*/ 	.byte	0x02, 0x09, 0x00, 0x00, 0x02, 0x02, 0x01, 0x00, 0x02, 0x05, 0x05, 0x00, 0x03, 0x07, 0x01, 0x01
        /*0010*/ 	.byte	0x02, 0x03, 0x00, 0x00, 0x02, 0x06, 0x01, 0x00, 0x04, 0x0b, 0x08, 0x00, 0x09, 0x00, 0x00, 0x00
        /*0020*/ 	.byte	0x00, 0x00, 0x00, 0x00


//--------------------- .nv.info._Z34floyd_warshall_block_kernel_phase3iiPi --------------------------
	.section	.nv.info._Z34floyd_warshall_block_kernel_phase3iiPi,"",@"SHT_CUDA_INFO"
	.sectionflags	@""
	.align	4


	//----- nvinfo : EIATTR_CUDA_API_VERSION
	.align		4
        /*0000*/ 	.byte	0x04, 0x37
        /*0002*/ 	.short	(.L_19 - .L_18)
.L_18:
        /*0004*/ 	.word	0x00000082


	//----- nvinfo : EIATTR_KPARAM_INFO
	.align		4
.L_19:
        /*0008*/ 	.byte	0x04, 0x17
        /*000a*/ 	.short	(.L_21 - .L_20)
.L_20:
        /*000c*/ 	.word	0x00000000
        /*0010*/ 	.short	0x0002
        /*0012*/ 	.short	0x0008
        /*0014*/ 	.byte	0x00, 0xf5, 0x21, 0x00


	//----- nvinfo : EIATTR_KPARAM_INFO
	.align		4
.L_21:
        /*0018*/ 	.byte	0x04, 0x17
        /*001a*/ 	.short	(.L_23 - .L_22)
.L_22:
        /*001c*/ 	.word	0x00000000
        /*0020*/ 	.short	0x0001
        /*0022*/ 	.short	0x0004
        /*0024*/ 	.byte	0x00, 0xf0, 0x11, 0x00


	//----- nvinfo : EIATTR_KPARAM_INFO
	.align		4
.L_23:
        /*0028*/ 	.byte	0x04, 0x17
        /*002a*/ 	.short	(.L_25 - .L_24)
.L_24:
        /*002c*/ 	.word	0x00000000
        /*0030*/ 	.short	0x0000
        /*0032*/ 	.short	0x0000
        /*0034*/ 	.byte	0x00, 0xf0, 0x11, 0x00


	//----- nvinfo : EIATTR_SPARSE_MMA_MASK
	.align		4
.L_25:
        /*0038*/ 	.byte	0x03, 0x50
        /*003a*/ 	.short	0x0000


	//----- nvinfo : EIATTR_MAXREG_COUNT
	.align		4
        /*003c*/ 	.byte	0x03, 0x1b
        /*003e*/ 	.short	0x00ff


	//----- nvinfo : EIATTR_NUM_BARRIERS
	.align		4
        /*0040*/ 	.byte	0x02, 0x4c
        /*0042*/ 	.byte	0x01
	.zero		1


	//----- nvinfo : EIATTR_MERCURY_ISA_VERSION
	.align		4
        /*0044*/ 	.byte	0x03, 0x5f
        /*0046*/ 	.short	0x0101


	//----- nvinfo : EIATTR_VRC_CTA_INIT_COUNT
	.align		4
        /*0048*/ 	.byte	0x02, 0x4a
	.zero		1
	.zero		1


	//----- nvinfo : EIATTR_EXIT_INSTR_OFFSETS
	.align		4
        /*004c*/ 	.byte	0x04, 0x1c
        /*004e*/ 	.short	(.L_27 - .L_26)


	//   ....[0]....
.L_26:
        /*0050*/ 	.word	0x000004d0


	//----- nvinfo : EIATTR_CBANK_PARAM_SIZE
	.align		4
.L_27:
        /*0054*/ 	.byte	0x03, 0x19
        /*0056*/ 	.short	0x0010


	//----- nvinfo : EIATTR_PARAM_CBANK
	.align		4
        /*0058*/ 	.byte	0x04, 0x0a
        /*005a*/ 	.short	(.L_29 - .L_28)
	.align		4
.L_28:
        /*005c*/ 	.word	index@(.nv.constant0._Z34floyd_warshall_block_kernel_phase3iiPi)
        /*0060*/ 	.short	0x0380
        /*0062*/ 	.short	0x0010


	//----- nvinfo : EIATTR_SW_WAR
	.align		4
.L_29:
        /*0064*/ 	.byte	0x04, 0x36
        /*0066*/ 	.short	(.L_31 - .L_30)
.L_30:
        /*0068*/ 	.word	0x00000008
.L_31:


//--------------------- .nv.info._Z34floyd_warshall_block_kernel_phase2iiPi --------------------------
	.section	.nv.info._Z34floyd_warshall_block_kernel_phase2iiPi,"",@"SHT_CUDA_INFO"
	.sectionflags	@""
	.align	4


	//----- nvinfo : EIATTR_CUDA_API_VERSION
	.align		4
        /*0000*/ 	.byte	0x04, 0x37
        /*0002*/ 	.short	(.L_33 - .L_32)
.L_32:
        /*0004*/ 	.word	0x00000082


	//----- nvinfo : EIATTR_KPARAM_INFO
	.align		4
.L_33:
        /*0008*/ 	.byte	0x04, 0x17
        /*000a*/ 	.short	(.L_35 - .L_34)
.L_34:
        /*000c*/ 	.word	0x00000000
        /*0010*/ 	.short	0x0002
        /*0012*/ 	.short	0x0008
        /*0014*/ 	.byte	0x00, 0xf5, 0x21, 0x00


	//----- nvinfo : EIATTR_KPARAM_INFO
	.align		4
.L_35:
        /*0018*/ 	.byte	0x04, 0x17
        /*001a*/ 	.short	(.L_37 - .L_36)
.L_36:
        /*001c*/ 	.word	0x00000000
        /*0020*/ 	.short	0x0001
        /*0022*/ 	.short	0x0004
        /*0024*/ 	.byte	0x00, 0xf0, 0x11, 0x00


	//----- nvinfo : EIATTR_KPARAM_INFO
	.align		4
.L_37:
        /*0028*/ 	.byte	0x04, 0x17
        /*002a*/ 	.short	(.L_39 - .L_38)
.L_38:
        /*002c*/ 	.word	0x00000000
        /*0030*/ 	.short	0x0000
        /*0032*/ 	.short	0x0000
        /*0034*/ 	.byte	0x00, 0xf0, 0x11, 0x00


	//----- nvinfo : EIATTR_SPARSE_MMA_MASK
	.align		4
.L_39:
        /*0038*/ 	.byte	0x03, 0x50
        /*003a*/ 	.short	0x0000


	//----- nvinfo : EIATTR_MAXREG_COUNT
	.align		4
        /*003c*/ 	.byte	0x03, 0x1b
        /*003e*/ 	.short	0x00ff


	//----- nvinfo : EIATTR_NUM_BARRIERS
	.align		4
        /*0040*/ 	.byte	0x02, 0x4c
        /*0042*/ 	.byte	0x01
	.zero		1


	//----- nvinfo : EIATTR_MERCURY_ISA_VERSION
	.align		4
        /*0044*/ 	.byte	0x03, 0x5f
        /*0046*/ 	.short	0x0101


	//----- nvinfo : EIATTR_VRC_CTA_INIT_COUNT
	.align		4
        /*0048*/ 	.byte	0x02, 0x4a
	.zero		1
	.zero		1


	//----- nvinfo : EIATTR_EXIT_INSTR_OFFSETS
	.align		4
        /*004c*/ 	.byte	0x04, 0x1c
        /*004e*/ 	.short	(.L_41 - .L_40)


	//   ....[0]....
.L_40:
        /*0050*/ 	.word	0x00001b20


	//----- nvinfo : EIATTR_CBANK_PARAM_SIZE
	.align		4
.L_41:
        /*0054*/ 	.byte	0x03, 0x19
        /*0056*/ 	.short	0x0010


	//----- nvinfo : EIATTR_PARAM_CBANK
	.align		4
        /*0058*/ 	.byte	0x04, 0x0a
        /*005a*/ 	.short	(.L_43 - .L_42)
	.align		4
.L_42:
        /*005c*/ 	.word	index@(.nv.constant0._Z34floyd_warshall_block_kernel_phase2iiPi)
        /*0060*/ 	.short	0x0380
        /*0062*/ 	.short	0x0010


	//----- nvinfo : EIATTR_SW_WAR
	.align		4
.L_43:
        /*0064*/ 	.byte	0x04, 0x36
        /*0066*/ 	.short	(.L_45 - .L_44)
.L_44:
        /*0068*/ 	.word	0x00000008
.L_45:


//--------------------- .nv.info._Z34floyd_warshall_block_kernel_phase1iiPi --------------------------
	.section	.nv.info._Z34floyd_warshall_block_kernel_phase1iiPi,"",@"SHT_CUDA_INFO"
	.sectionflags	@""
	.align	4


	//----- nvinfo : EIATTR_CUDA_API_VERSION
	.align		4
        /*0000*/ 	.byte	0x04, 0x37
        /*0002*/ 	.short	(.L_47 - .L_46)
.L_46:
        /*0004*/ 	.word	0x00000082


	//----- nvinfo : EIATTR_KPARAM_INFO
	.align		4
.L_47:
        /*0008*/ 	.byte	0x04, 0x17
        /*000a*/ 	.short	(.L_49 - .L_48)
.L_48:
        /*000c*/ 	.word	0x00000000
        /*0010*/ 	.short	0x0002
        /*0012*/ 	.short	0x0008
        /*0014*/ 	.byte	0x00, 0xf5, 0x21, 0x00


	//----- nvinfo : EIATTR_KPARAM_INFO
	.align		4
.L_49:
        /*0018*/ 	.byte	0x04, 0x17
        /*001a*/ 	.short	(.L_51 - .L_50)
.L_50:
        /*001c*/ 	.word	0x00000000
        /*0020*/ 	.short	0x0001
        /*0022*/ 	.short	0x0004
        /*0024*/ 	.byte	0x00, 0xf0, 0x11, 0x00


	//----- nvinfo : EIATTR_KPARAM_INFO
	.align		4
.L_51:
        /*0028*/ 	.byte	0x04, 0x17
        /*002a*/ 	.short	(.L_53 - .L_52)
.L_52:
        /*002c*/ 	.word	0x00000000
        /*0030*/ 	.short	0x0000
        /*0032*/ 	.short	0x0000
        /*0034*/ 	.byte	0x00, 0xf0, 0x11, 0x00


	//----- nvinfo : EIATTR_SPARSE_MMA_MASK
	.align		4
.L_53:
        /*0038*/ 	.byte	0x03, 0x50
        /*003a*/ 	.short	0x0000


	//----- nvinfo : EIATTR_MAXREG_COUNT
	.align		4
        /*003c*/ 	.byte	0x03, 0x1b
        /*003e*/ 	.short	0x00ff


	//----- nvinfo : EIATTR_NUM_BARRIERS
	.align		4
        /*0040*/ 	.byte	0x02, 0x4c
        /*0042*/ 	.byte	0x01
	.zero		1


	//----- nvinfo : EIATTR_MERCURY_ISA_VERSION
	.align		4
        /*0044*/ 	.byte	0x03, 0x5f
        /*0046*/ 	.short	0x0101


	//----- nvinfo : EIATTR_VRC_CTA_INIT_COUNT
	.align		4
        /*0048*/ 	.byte	0x02, 0x4a
	.zero		1
	.zero		1


	//----- nvinfo : EIATTR_EXIT_INSTR_OFFSETS
	.align		4
        /*004c*/ 	.byte	0x04, 0x1c
        /*004e*/ 	.short	(.L_55 - .L_54)


	//   ....[0]....
.L_54:
        /*0050*/ 	.word	0x00000d90


	//----- nvinfo : EIATTR_CBANK_PARAM_SIZE
	.align		4
.L_55:
        /*0054*/ 	.byte	0x03, 0x19
        /*0056*/ 	.short	0x0010


	//----- nvinfo : EIATTR_PARAM_CBANK
	.align		4
        /*0058*/ 	.byte	0x04, 0x0a
        /*005a*/ 	.short	(.L_57 - .L_56)
	.align		4
.L_56:
        /*005c*/ 	.word	index@(.nv.constant0._Z34floyd_warshall_block_kernel_phase1iiPi)
        /*0060*/ 	.short	0x0380
        /*0062*/ 	.short	0x0010


	//----- nvinfo : EIATTR_SW_WAR
	.align		4
.L_57:
        /*0064*/ 	.byte	0x04, 0x36
        /*0066*/ 	.short	(.L_59 - .L_58)
.L_58:
        /*0068*/ 	.word	0x00000008
.L_59:


//--------------------- .nv.callgraph             --------------------------
	.section	.nv.callgraph,"",@"SHT_CUDA_CALLGRAPH"
	.align	4
	.sectionentsize	8
	.align		4
        /*0000*/ 	.word	0x00000000
	.align		4
        /*0004*/ 	.word	0xffffffff
	.align		4
        /*0008*/ 	.word	0x00000000
	.align		4
        /*000c*/ 	.word	0xfffffffe
	.align		4
        /*0010*/ 	.word	0x00000000
	.align		4
        /*0014*/ 	.word	0xfffffffd
	.align		4
        /*0018*/ 	.word	0x00000000
	.align		4
        /*001c*/ 	.word	0xfffffffc


//--------------------- .text._Z34floyd_warshall_block_kernel_phase3iiPi --------------------------
	.section	.text._Z34floyd_warshall_block_kernel_phase3iiPi,"ax",@progbits
	.align	128
        .global         _Z34floyd_warshall_block_kernel_phase3iiPi
        .type           _Z34floyd_warshall_block_kernel_phase3iiPi,@function
        .size           _Z34floyd_warshall_block_kernel_phase3iiPi,(.L_x_4 - _Z34floyd_warshall_block_kernel_phase3iiPi)
        .other          _Z34floyd_warshall_block_kernel_phase3iiPi,@"STO_CUDA_ENTRY STV_DEFAULT"
_Z34floyd_warshall_block_kernel_phase3iiPi:
.text._Z34floyd_warshall_block_kernel_phase3iiPi:
[----:B------:R-:W-:Y:S01]  /*0000*/  LDC R1, c[0x0][0x37c] ;  /* 0x0000df00ff017b82 */ /* 0x000fe20000000800 */
[----:B------:R-:W0:Y:S07]  /*0010*/  S2R R3, SR_CTAID.Y ;  /* 0x0000000000037919 */ /* 0x000e2e0000002600 */
[----:B------:R-:W1:Y:S01]  /*0020*/  LDC.64 R10, c[0x0][0x380] ;  /* 0x0000e000ff0a7b82 */ /* 0x000e620000000a00 */
[----:B------:R-:W2:Y:S01]  /*0030*/  LDCU.64 UR8, c[0x0][0x358] ;  /* 0x00006b00ff0877ac */ /* 0x000ea20008000a00 */
[----:B------:R-:W0:Y:S01]  /*0040*/  S2R R6, SR_TID.Y ;  /* 0x0000000000067919 */ /* 0x000e220000002200 */
[----:B------:R-:W3:Y:S05]  /*0050*/  S2R R0, SR_CTAID.X ;  /* 0x0000000000007919 */ /* 0x000eea0000002500 */
[----:B------:R-:W4:Y:S01]  /*0060*/  LDC.64 R4, c[0x0][0x388] ;  /* 0x0000e200ff047b82 */ /* 0x000f220000000a00 */
[----:B------:R-:W3:Y:S01]  /*0070*/  S2R R7, SR_TID.X ;  /* 0x0000000000077919 */ /* 0x000ee20000002100 */
[----:B0-----:R-:W-:-:S02]  /*0080*/  IMAD R3, R3, 0x20, R6 ;  /* 0x0000002003037824 */ /* 0x001fc400078e0206 */
[----:B-1----:R-:W-:Y:S02]  /*0090*/  IMAD R8, R11, 0x20, R6 ;  /* 0x000000200b087824 */ /* 0x002fe400078e0206 */
[--C-:B---3--:R-:W-:Y:S02]  /*00a0*/  IMAD R9, R0, 0x20, R7.reuse ;  /* 0x0000002000097824 */ /* 0x108fe400078e0207 */
[CC--:B------:R-:W-:Y:S02]  /*00b0*/  IMAD R0, R3.reuse, R10.reuse, R7 ;  /* 0x0000000a03007224 */ /* 0x0c0fe400078e0207 */
[-CC-:B------:R-:W-:Y:S02]  /*00c0*/  IMAD R3, R3, R10.reuse, R9.reuse ;  /* 0x0000000a03037224 */ /* 0x180fe400078e0209 */
[----:B------:R-:W-:Y:S01]  /*00d0*/  IMAD R13, R8, R10, R9 ;  /* 0x0000000a080d7224 */ /* 0x000fe200078e0209 */
[----:B------:R-:W-:Y:S01]  /*00e0*/  LEA R11, R11, R0, 0x5 ;  /* 0x000000000b0b7211 */ /* 0x000fe200078e28ff */
[----:B----4-:R-:W-:-:S04]  /*00f0*/  IMAD.WIDE.U32 R2, R3, 0x4, R4 ;  /* 0x0000000403027825 */ /* 0x010fc800078e0004 */
[--C-:B------:R-:W-:Y:S02]  /*0100*/  IMAD.WIDE.U32 R8, R11, 0x4, R4.reuse ;  /* 0x000000040b087825 */ /* 0x100fe400078e0004 */
[----:B--2---:R-:W2:Y:S02]  /*0110*/  LDG.E R11, desc[UR8][R2.64] ;  /* 0x00000008020b7981 */ /* 0x004ea4000c1e1900 */
[----:B------:R-:W-:Y:S02]  /*0120*/  IMAD.WIDE.U32 R4, R13, 0x4, R4 ;  /* 0x000000040d047825 */ /* 0x000fe400078e0004 */
[----:B------:R0:W3:Y:S04]  /*0130*/  LDG.E R8, desc[UR8][R8.64] ;  /* 0x0000000808087981 */ /* 0x0000e8000c1e1900 */
[----:B------:R1:W4:Y:S01]  /*0140*/  LDG.E R13, desc[UR8][R4.64] ;  /* 0x00000008040d7981 */ /* 0x000322000c1e1900 */
[----:B------:R-:W5:Y:S01]  /*0150*/  S2UR UR6, SR_CgaCtaId ;  /* 0x00000000000679c3 */ /* 0x000f620000008800 */
[----:B------:R-:W-:Y:S01]  /*0160*/  UMOV UR4, 0x400 ;  /* 0x0000040000047882 */ /* 0x000fe20000000000 */
[----:B------:R-:W-:Y:S01]  /*0170*/  IMAD R10, R6, 0x20, R7 ;  /* 0x00000020060a7824 */ /* 0x000fe200078e0207 */
[----:B------:R-:W-:Y:S01]  /*0180*/  UIADD3 UR5, UPT, UPT, UR4, 0x2000, URZ ;  /* 0x0000200004057890 */ /* 0x000fe2000fffe0ff */
[----:B------:R-:W-:Y:S01]  /*0190*/  IMAD R12, R7, 0x20, R6 ;  /* 0x00000020070c7824 */ /* 0x000fe200078e0206 */
[----:B-----5:R-:W-:-:S02]  /*01a0*/  ULEA UR7, UR6, UR4, 0x18 ;  /* 0x0000000406077291 */ /* 0x020fc4000f8ec0ff */
[----:B------:R-:W-:Y:S02]  /*01b0*/  UIADD3 UR4, UPT, UPT, UR4, 0x1000, URZ ;  /* 0x0000100004047890 */ /* 0x000fe4000fffe0ff */
[----:B------:R-:W-:Y:S02]  /*01c0*/  ULEA UR5, UR6, UR5, 0x18 ;  /* 0x0000000506057291 */ /* 0x000fe4000f8ec0ff */
[----:B------:R-:W-:Y:S01]  /*01d0*/  ULEA UR4, UR6, UR4, 0x18 ;  /* 0x0000000406047291 */ /* 0x000fe2000f8ec0ff */
[----:B0-----:R-:W-:Y:S02]  /*01e0*/  LEA R9, R12, UR7, 0x2 ;  /* 0x000000070c097c11 */ /* 0x001fe4000f8e10ff */
[----:B-1----:R-:W-:Y:S02]  /*01f0*/  LEA R5, R7, UR7, 0x2 ;  /* 0x0000000707057c11 */ /* 0x002fe4000f8e10ff */
[C---:B------:R-:W-:Y:S02]  /*0200*/  LEA R0, R10.reuse, UR5, 0x2 ;  /* 0x000000050a007c11 */ /* 0x040fe4000f8e10ff */
[----:B------:R-:W-:-:S02]  /*0210*/  LEA R10, R10, UR4, 0x2 ;  /* 0x000000040a0a7c11 */ /* 0x000fc4000f8e10ff */
[----:B------:R-:W-:Y:S02]  /*0220*/  LEA R4, R12, UR5, 0x2 ;  /* 0x000000050c047c11 */ /* 0x000fe4000f8e10ff */
[----:B------:R-:W-:Y:S01]  /*0230*/  LEA R7, R6, UR4, 0x2 ;  /* 0x0000000406077c11 */ /* 0x000fe2000f8e10ff */
[----:B------:R-:W-:Y:S01]  /*0240*/  UMOV UR4, 0x100 ;  /* 0x0000010000047882 */ /* 0x000fe20000000000 */
[----:B--2---:R-:W-:Y:S04]  /*0250*/  STS [R0], R11 ;  /* 0x0000000b00007388 */ /* 0x004fe80000000800 */
[----:B---3--:R0:W-:Y:S04]  /*0260*/  STS [R9], R8 ;  /* 0x0000000809007388 */ /* 0x0081e80000000800 */
[----:B----4-:R-:W-:Y:S01]  /*0270*/  STS [R10], R13 ;  /* 0x0000000d0a007388 */ /* 0x010fe20000000800 */
[----:B------:R-:W-:Y:S01]  /*0280*/  BAR.SYNC.DEFER_BLOCKING 0x0 ;  /* 0x0000000000007b1d */ /* 0x000fe20000010000 */
[----:B0-----:R-:W-:-:S05]  /*0290*/  IADD3 R8, PT, PT, R5, 0x100, RZ ;  /* 0x0000010005087810 */ /* 0x001fca0007ffe0ff */
[----:B------:R-:W-:Y:S04]  /*02a0*/  LDS R6, [R4] ;  /* 0x0000000004067984 */ /* 0x000fe80000000800 */
[----:B------:R-:W-:Y:S04]  /*02b0*/  LDS R15, [R5] ;  /* 0x00000000050f7984 */ /* 0x000fe80000000800 */
[----:B------:R-:W0:Y:S04]  /*02c0*/  LDS R12, [R7] ;  /* 0x00000000070c7984 */ /* 0x000e280000000800 */
[----:B------:R-:W-:Y:S04]  /*02d0*/  LDS R14, [R7+0x80] ;  /* 0x00008000070e7984 */ /* 0x000fe80000000800 */
[----:B------:R-:W1:Y:S01]  /*02e0*/  LDS R11, [R5+0x80] ;  /* 0x00008000050b7984 */ /* 0x000e620000000800 */
[----:B0-----:R-:W-:Y:S01]  /*02f0*/  VIADDMNMX R12, R12, R15, R6, PT ;  /* 0x0000000f0c0c7246 */ /* 0x001fe20003800106 */
[----:B------:R-:W-:-:S03]  /*0300*/  VIADD R6, R7, 0x100 ;  /* 0x0000010007067836 */ /* 0x000fc60000000000 */
[----:B-1----:R-:W-:-:S07]  /*0310*/  VIADDMNMX R11, R14, R11, R12, PT ;  /* 0x0000000b0e0b7246 */ /* 0x002fce000380010c */
.L_x_0:
[----:B------:R-:W-:Y:S01]  /*0320*/  LDS R10, [R8] ;  /* 0x00000000080a7984 */ /* 0x000fe20000000800 */
[----:B------:R-:W-:Y:S01]  /*0330*/  IMAD.MOV.U32 R19, RZ, RZ, R6 ;  /* 0x000000ffff137224 */ /* 0x000fe200078e0006 */
[----:B------:R-:W-:Y:S01]  /*0340*/  UMOV UR5, UR4 ;  /* 0x0000000400057c82 */ /* 0x000fe20008000000 */
[----:B------:R-:W-:Y:S01]  /*0350*/  UIADD3 UR4, UPT, UPT, UR4, 0x280, URZ ;  /* 0x0000028004047890 */ /* 0x000fe2000fffe0ff */
[----:B------:R-:W0:Y:S03]  /*0360*/  LDS R7, [R6] ;  /* 0x0000000006077984 */ /* 0x000e260000000800 */
[----:B------:R-:W-:Y:S01]  /*0370*/  UISETP.NE.AND UP0, UPT, UR4, 0x1000, UPT ;  /* 0x000010000400788c */ /* 0x000fe2000bf05270 */
[----:B------:R-:W-:Y:S04]  /*0380*/  LDS R12, [R8+0x80] ;  /* 0x00008000080c7984 */ /* 0x000fe80000000800 */
[----:B------:R-:W1:Y:S04]  /*0390*/  LDS R9, [R6+0x80] ;  /* 0x0000800006097984 */ /* 0x000e680000000800 */
[----:B------:R2:W-:Y:S04]  /*03a0*/  LDS R14, [R8+0x100] ;  /* 0x00010000080e7984 */ /* 0x0005e80000000800 */
[----:B------:R3:W4:Y:S04]  /*03b0*/  LDS R13, [R6+0x100] ;  /* 0x00010000060d7984 */ /* 0x0007280000000800 */
[----:B------:R-:W-:Y:S01]  /*03c0*/  LDS R16, [R5+UR5+0x180] ;  /* 0x0001800505107984 */ /* 0x000fe20008000800 */
[----:B--2---:R-:W-:-:S03]  /*03d0*/  IADD3 R8, PT, PT, R5, UR5, RZ ;  /* 0x0000000505087c10 */ /* 0x004fc6000fffe0ff */
[----:B------:R-:W2:Y:S01]  /*03e0*/  LDS R15, [R19+0x180] ;  /* 0x00018000130f7984 */ /* 0x000ea20000000800 */
[----:B---3--:R-:W-:Y:S01]  /*03f0*/  VIADD R6, R6, 0x280 ;  /* 0x0000028006067836 */ /* 0x008fe20000000000 */
[----:B------:R-:W-:Y:S02]  /*0400*/  IADD3 R8, PT, PT, R8, 0x280, RZ ;  /* 0x0000028008087810 */ /* 0x000fe40007ffe0ff */
[----:B------:R-:W-:Y:S04]  /*0410*/  LDS R17, [R19+0x200] ;  /* 0x0002000013117984 */ /* 0x000fe80000000800 */
[----:B------:R-:W3:Y:S01]  /*0420*/  LDS R18, [R5+UR5+0x200] ;  /* 0x0002000505127984 */ /* 0x000ee20008000800 */
[----:B0-----:R-:W-:-:S04]  /*0430*/  VIADDMNMX R7, R7, R10, R11, PT ;  /* 0x0000000a07077246 */ /* 0x001fc8000380010b */
[----:B-1----:R-:W-:-:S04]  /*0440*/  VIADDMNMX R7, R9, R12, R7, PT ;  /* 0x0000000c09077246 */ /* 0x002fc80003800107 */
[----:B----4-:R-:W-:-:S04]  /*0450*/  VIADDMNMX R7, R13, R14, R7, PT ;  /* 0x0000000e0d077246 */ /* 0x010fc80003800107 */
[----:B--2---:R-:W-:-:S04]  /*0460*/  VIADDMNMX R7, R15, R16, R7, PT ;  /* 0x000000100f077246 */ /* 0x004fc80003800107 */
[----:B---3--:R-:W-:Y:S01]  /*0470*/  VIADDMNMX R11, R17, R18, R7, PT ;  /* 0x00000012110b7246 */ /* 0x008fe20003800107 */
[----:B------:R-:W-:Y:S06]  /*0480*/  BRA.U UP0, `(.L_x_0) ;  /* 0xfffffffd00a47547 */ /* 0x000fec000b83ffff */
[----:B------:R-:W-:Y:S01]  /*0490*/  STS [R4], R11 ;  /* 0x0000000b04007388 */ /* 0x000fe20000000800 */
[----:B------:R-:W-:Y:S06]  /*04a0*/  BAR.SYNC.DEFER_BLOCKING 0x0 ;  /* 0x0000000000007b1d */ /* 0x000fec0000010000 */
[----:B------:R-:W0:Y:S04]  /*04b0*/  LDS R5, [R0] ;  /* 0x0000000000057984 */ /* 0x000e280000000800 */
[----:B0-----:R-:W-:Y:S01]  /*04c0*/  STG.E desc[UR8][R2.64], R5 ;  /* 0x0000000502007986 */ /* 0x001fe2000c101908 */
[----:B------:R-:W-:Y:S05]  /*04d0*/  EXIT ;  /* 0x000000000000794d */ /* 0x000fea0003800000 */
.L_x_1:
[----:B------:R-:W-:-:S00]  /*04e0*/  BRA `(.L_x_1) ;  /* 0xfffffffc00fc7947 */ /* 0x000fc0000383ffff */
[----:B------:R-:W-:-:S00]  /*04f0*/  NOP ;  /* 0x0000000000007918 */ /* 0x000fc00000000000 */
        /* <DEDUP_REMOVED lines=8> */
.L_x_4:


//--------------------- .text._Z34floyd_warshall_block_kernel_phase2iiPi --------------------------
	.section	.text._Z34floyd_warshall_block_kernel_phase2iiPi,"ax",@progbits
	.align	128
        .global         _Z34floyd_warshall_block_kernel_phase2iiPi
        .type           _Z34floyd_warshall_block_kernel_phase2iiPi,@function
        .size           _Z34floyd_warshall_block_kernel_phase2iiPi,(.L_x_5 - _Z34floyd_warshall_block_kernel_phase2iiPi)
        .other          _Z34floyd_warshall_block_kernel_phase2iiPi,@"STO_CUDA_ENTRY STV_DEFAULT"
_Z34floyd_warshall_block_kernel_phase2iiPi:
.text._Z34floyd_warshall_block_kernel_phase2iiPi:
[----:B------:R-:W-:Y:S01]  /*0000*/  LDC R1, c[0x0][0x37c] ;  /* 0x0000df00ff017b82 */ /* 0x000fe20000000800 */
[----:B------:R-:W0:Y:S07]  /*0010*/  S2R R0, SR_TID.Y ;  /* 0x0000000000007919 */ /* 0x000e2e0000002200 */
[----:B------:R-:W0:Y:S01]  /*0020*/  LDC.64 R4, c[0x0][0x380] ;  /* 0x0000e000ff047b82 */ /* 0x000e220000000a00 */
[----:B------:R-:W1:Y:S01]  /*0030*/  LDCU.64 UR8, c[0x0][0x358] ;  /* 0x00006b00ff0877ac */ /* 0x000e620008000a00 */
[----:B------:R-:W2:Y:S01]  /*0040*/  S2R R10, SR_CTAID.X ;  /* 0x00000000000a7919 */ /* 0x000ea20000002500 */
[----:B------:R-:W3:Y:S05]  /*0050*/  S2R R11, SR_TID.X ;  /* 0x00000000000b7919 */ /* 0x000eea0000002100 */
[----:B------:R-:W4:Y:S01]  /*0060*/  LDC.64 R2, c[0x0][0x388] ;  /* 0x0000e200ff027b82 */ /* 0x000f220000000a00 */
[----:B0-----:R-:W-:-:S02]  /*0070*/  IMAD R13, R5, 0x20, R0 ;  /* 0x00000020050d7824 */ /* 0x001fc400078e0200 */
[----:B--2---:R-:W-:Y:S02]  /*0080*/  IMAD R7, R10, 0x20, R0 ;  /* 0x000000200a077824 */ /* 0x004fe400078e0200 */
[----:B---3--:R-:W-:-:S04]  /*0090*/  IMAD R6, R5, 0x20, R11 ;  /* 0x0000002005067824 */ /* 0x008fc800078e020b */
[-CC-:B------:R-:W-:Y:S02]  /*00a0*/  IMAD R7, R7, R4.reuse, R6.reuse ;  /* 0x0000000407077224 */ /* 0x180fe400078e0206 */
[----:B------:R-:W-:Y:S02]  /*00b0*/  IMAD R9, R13, R4, R6 ;  /* 0x000000040d097224 */ /* 0x000fe400078e0206 */
[----:B----4-:R-:W-:-:S04]  /*00c0*/  IMAD.WIDE.U32 R6, R7, 0x4, R2 ;  /* 0x0000000407067825 */ /* 0x010fc800078e0002 */
[----:B------:R-:W-:Y:S01]  /*00d0*/  IMAD.WIDE.U32 R8, R9, 0x4, R2 ;  /* 0x0000000409087825 */ /* 0x000fe200078e0002 */
[----:B-1----:R-:W2:Y:S04]  /*00e0*/  LDG.E R18, desc[UR8][R6.64] ;  /* 0x0000000806127981 */ /* 0x002ea8000c1e1900 */
[----:B------:R-:W3:Y:S01]  /*00f0*/  LDG.E R17, desc[UR8][R8.64] ;  /* 0x0000000808117981 */ /* 0x000ee2000c1e1900 */
[----:B------:R-:W0:Y:S01]  /*0100*/  S2UR UR7, SR_CgaCtaId ;  /* 0x00000000000779c3 */ /* 0x000e220000008800 */
[----:B------:R-:W-:Y:S01]  /*0110*/  UMOV UR4, 0x400 ;  /* 0x0000040000047882 */ /* 0x000fe20000000000 */
[--C-:B------:R-:W-:Y:S01]  /*0120*/  IMAD R14, R0, 0x20, R11.reuse ;  /* 0x00000020000e7824 */ /* 0x100fe200078e020b */
[----:B------:R-:W-:Y:S01]  /*0130*/  UIADD3 UR5, UPT, UPT, UR4, 0x2000, URZ ;  /* 0x0000200004057890 */ /* 0x000fe2000fffe0ff */
[----:B------:R-:W-:Y:S01]  /*0140*/  IMAD R12, R11, 0x20, R0 ;  /* 0x000000200b0c7824 */ /* 0x000fe200078e0200 */
[----:B------:R-:W-:Y:S01]  /*0150*/  UIADD3 UR6, UPT, UPT, UR4, 0x1000, URZ ;  /* 0x0000100004067890 */ /* 0x000fe2000fffe0ff */
[----:B------:R-:W-:-:S04]  /*0160*/  IMAD R10, R10, 0x20, R11 ;  /* 0x000000200a0a7824 */ /* 0x000fc800078e020b */
[----:B------:R-:W-:-:S04]  /*0170*/  IMAD R13, R13, R4, R10 ;  /* 0x000000040d0d7224 */ /* 0x000fc800078e020a */
[----:B------:R-:W-:Y:S01]  /*0180*/  IMAD.WIDE.U32 R2, R13, 0x4, R2 ;  /* 0x000000040d027825 */ /* 0x000fe200078e0002 */
[----:B0-----:R-:W-:Y:S02]  /*0190*/  ULEA UR5, UR7, UR5, 0x18 ;  /* 0x0000000507057291 */ /* 0x001fe4000f8ec0ff */
[----:B------:R-:W-:-:S04]  /*01a0*/  ULEA UR6, UR7, UR6, 0x18 ;  /* 0x0000000607067291 */ /* 0x000fc8000f8ec0ff */
[C---:B------:R-:W-:Y:S02]  /*01b0*/  LEA R5, R14.reuse, UR5, 0x2 ;  /* 0x000000050e057c11 */ /* 0x040fe4000f8e10ff */
[----:B------:R-:W-:Y:S02]  /*01c0*/  LEA R20, R14, UR6, 0x2 ;  /* 0x000000060e147c11 */ /* 0x000fe4000f8e10ff */
[----:B------:R-:W-:Y:S02]  /*01d0*/  LEA R15, R11, UR5, 0x7 ;  /* 0x000000050b0f7c11 */ /* 0x000fe4000f8e38ff */
[----:B------:R-:W-:Y:S02]  /*01e0*/  LEA R12, R12, UR5, 0x2 ;  /* 0x000000050c0c7c11 */ /* 0x000fe4000f8e10ff */
[----:B------:R-:W-:Y:S01]  /*01f0*/  LEA R16, R0, UR6, 0x2 ;  /* 0x0000000600107c11 */ /* 0x000fe2000f8e10ff */
[----:B--2---:R-:W-:Y:S04]  /*0200*/  STS [R5], R18 ;  /* 0x0000001205007388 */ /* 0x004fe80000000800 */
[----:B---3--:R-:W-:Y:S01]  /*0210*/  STS [R20], R17 ;  /* 0x0000001114007388 */ /* 0x008fe20000000800 */
[----:B------:R-:W-:Y:S06]  /*0220*/  BAR.SYNC.DEFER_BLOCKING 0x0 ;  /* 0x0000000000007b1d */ /* 0x000fec0000010000 */
[----:B------:R-:W-:Y:S04]  /*0230*/  LDS R19, [R15] ;  /* 0x000000000f137984 */ /* 0x000fe80000000800 */
[----:B------:R-:W-:Y:S04]  /*0240*/  LDS R21, [R12] ;  /* 0x000000000c157984 */ /* 0x000fe80000000800 */
[----:B------:R-:W0:Y:S02]  /*0250*/  LDS R22, [R16] ;  /* 0x0000000010167984 */ /* 0x000e240000000800 */
[----:B0-----:R-:W-:-:S05]  /*0260*/  VIADDMNMX R19, R22, R19, R21, PT ;  /* 0x0000001316137246 */ /* 0x001fca0003800115 */
[----:B------:R-:W-:Y:S01]  /*0270*/  STS [R12], R19 ;  /* 0x000000130c007388 */ /* 0x000fe20000000800 */
[----:B------:R-:W-:Y:S06]  /*0280*/  BAR.SYNC.DEFER_BLOCKING 0x0 ;  /* 0x0000000000007b1d */ /* 0x000fec0000010000 */
[----:B------:R-:W-:Y:S04]  /*0290*/  LDS R18, [R15+0x4] ;  /* 0x000004000f127984 */ /* 0x000fe80000000800 */
[----:B------:R-:W-:Y:S04]  /*02a0*/  LDS R21, [R16+0x80] ;  /* 0x0000800010157984 */ /* 0x000fe80000000800 */
        /* <DEDUP_REMOVED lines=183> */
[----:B------:R-:W-:Y:S08]  /*0e20*/  BAR.SYNC.DEFER_BLOCKING 0x0 ;  /* 0x0000000000007b1d */ /* 0x000ff00000010000 */
[----:B------:R-:W-:Y:S06]  /*0e30*/  BAR.SYNC.DEFER_BLOCKING 0x0 ;  /* 0x0000000000007b1d */ /* 0x000fec0000010000 */
[----:B------:R-:W0:Y:S04]  /*0e40*/  LDS R17, [R5] ;  /* 0x0000000005117984 */ /* 0x000e280000000800 */
[----:B0-----:R-:W-:Y:S04]  /*0e50*/  STG.E desc[UR8][R6.64], R17 ;  /* 0x0000001106007986 */ /* 0x001fe8000c101908 */
[----:B------:R-:W2:Y:S04]  /*0e60*/  LDG.E R4, desc[UR8][R2.64] ;  /* 0x0000000802047981 */ /* 0x000ea8000c1e1900 */
[----:B------:R-:W3:Y:S01]  /*0e70*/  LDG.E R8, desc[UR8][R8.64] ;  /* 0x0000000808087981 */ /* 0x000ee2000c1e1900 */
[----:B------:R-:W-:Y:S01]  /*0e80*/  ULEA UR4, UR7, UR4, 0x18 ;  /* 0x0000000407047291 */ /* 0x000fe2000f8ec0ff */
[----:B------:R-:W-:-:S05]  /*0e90*/  LEA R0, R0, UR5, 0x2 ;  /* 0x0000000500007c11 */ /* 0x000fca000f8e10ff */
        /* <DEDUP_REMOVED lines=199> */
[----:B0-----:R-:W-:Y:S01]  /*1b10*/  STG.E desc[UR8][R2.64], R5 ;  /* 0x0000000502007986 */ /* 0x001fe2000c101908 */
[----:B------:R-:W-:Y:S05]  /*1b20*/  EXIT ;  /* 0x000000000000794d */ /* 0x000fea0003800000 */
.L_x_2:
        /* <DEDUP_REMOVED lines=13> */
.L_x_5:


//--------------------- .text._Z34floyd_warshall_block_kernel_phase1iiPi --------------------------
	.section	.text._Z34floyd_warshall_block_kernel_phase1iiPi,"ax",@progbits
	.align	128
        .global         _Z34floyd_warshall_block_kernel_phase1iiPi
        .type           _Z34floyd_warshall_block_kernel_phase1iiPi,@function
        .size           _Z34floyd_warshall_block_kernel_phase1iiPi,(.L_x_6 - _Z34floyd_warshall_block_kernel_phase1iiPi)
        .other          _Z34floyd_warshall_block_kernel_phase1iiPi,@"STO_CUDA_ENTRY STV_DEFAULT"
_Z34floyd_warshall_block_kernel_phase1iiPi:
.text._Z34floyd_warshall_block_kernel_phase1iiPi:
[----:B------:R-:W-:Y:S01]  /*0000*/  LDC R1, c[0x0][0x37c] ;  /* 0x0000df00ff017b82 */ /* 0x000fe20000000800 */
[----:B------:R-:W0:Y:S07]  /*0010*/  S2R R4, SR_TID.Y ;  /* 0x0000000000047919 */ /* 0x000e2e0000002200 */
[----:B------:R-:W0:Y:S01]  /*0020*/  LDC.64 R6, c[0x0][0x380] ;  /* 0x0000e000ff067b82 */ /* 0x000e220000000a00 */
[----:B------:R-:W1:Y:S01]  /*0030*/  LDCU.64 UR6, c[0x0][0x358] ;  /* 0x00006b00ff0677ac */ /* 0x000e620008000a00 */
[----:B------:R-:W2:Y:S06]  /*0040*/  S2R R9, SR_TID.X ;  /* 0x0000000000097919 */ /* 0x000eac0000002100 */
[----:B------:R-:W3:Y:S01]  /*0050*/  LDC.64 R2, c[0x0][0x388] ;  /* 0x0000e200ff027b82 */ /* 0x000ee20000000a00 */
[----:B0-----:R-:W-:-:S02]  /*0060*/  IMAD R5, R7, 0x20, R4 ;  /* 0x0000002007057824 */ /* 0x001fc400078e0204 */
[----:B--2---:R-:W-:-:S04]  /*0070*/  IMAD R0, R7, 0x20, R9 ;  /* 0x0000002007007824 */ /* 0x004fc800078e0209 */
[----:B------:R-:W-:-:S04]  /*0080*/  IMAD R5, R5, R6, R0 ;  /* 0x0000000605057224 */ /* 0x000fc800078e0200 */
[----:B---3--:R-:W-:-:S05]  /*0090*/  IMAD.WIDE.U32 R2, R5, 0x4, R2 ;  /* 0x0000000405027825 */ /* 0x008fca00078e0002 */
[----:B-1----:R-:W2:Y:S01]  /*00a0*/  LDG.E R7, desc[UR6][R2.64] ;  /* 0x0000000602077981 */ /* 0x002ea2000c1e1900 */
[----:B------:R-:W0:Y:S01]  /*00b0*/  S2UR UR5, SR_CgaCtaId ;  /* 0x00000000000579c3 */ /* 0x000e220000008800 */
[----:B------:R-:W-:Y:S01]  /*00c0*/  UMOV UR4, 0x400 ;  /* 0x0000040000047882 */ /* 0x000fe20000000000 */
[----:B------:R-:W-:Y:S02]  /*00d0*/  IMAD R0, R4, 0x20, R9 ;  /* 0x0000002004007824 */ /* 0x000fe400078e0209 */
[----:B------:R-:W-:Y:S01]  /*00e0*/  IMAD R6, R9, 0x20, R4 ;  /* 0x0000002009067824 */ /* 0x000fe200078e0204 */
[----:B0-----:R-:W-:-:S06]  /*00f0*/  ULEA UR4, UR5, UR4, 0x18 ;  /* 0x0000000405047291 */ /* 0x001fcc000f8ec0ff */
[----:B------:R-:W-:Y:S02]  /*0100*/  LEA R0, R0, UR4, 0x2 ;  /* 0x0000000400007c11 */ /* 0x000fe4000f8e10ff */
[----:B------:R-:W-:Y:S02]  /*0110*/  LEA R5, R9, UR4, 0x7 ;  /* 0x0000000409057c11 */ /* 0x000fe4000f8e38ff */
[----:B------:R-:W-:Y:S02]  /*0120*/  LEA R4, R4, UR4, 0x2 ;  /* 0x0000000404047c11 */ /* 0x000fe4000f8e10ff */
[----:B------:R-:W-:Y:S01]  /*0130*/  LEA R6, R6, UR4, 0x2 ;  /* 0x0000000406067c11 */ /* 0x000fe2000f8e10ff */
[----:B--2---:R-:W-:Y:S01]  /*0140*/  STS [R0], R7 ;  /* 0x0000000700007388 */ /* 0x004fe20000000800 */
        /* <DEDUP_REMOVED lines=197> */
.L_x_3:
        /* <DEDUP_REMOVED lines=14> */
.L_x_6:


//--------------------- .nv.shared._Z34floyd_warshall_block_kernel_phase3iiPi --------------------------
	.section	.nv.shared._Z34floyd_warshall_block_kernel_phase3iiPi,"aw",@nobits
	.sectionflags	@""
	.align	4
.nv.shared._Z34floyd_warshall_block_kernel_phase3iiPi:
	.zero		13312


//--------------------- .nv.shared.reserved.0     --------------------------
	.section	.nv.shared.reserved.0,"aw",@nobits
	.weak		__nv_reservedSMEM_offset_0_alias
	.size		__nv_reservedSMEM_offset_0_alias, 0, 64
	.other		__nv_reservedSMEM_offset_0_alias,@"STO_CUDA_RESERVED_SHARED STV_DEFAULT"
__nv_reservedSMEM_offset_0_alias:
	.zero		0
	.zero		64


//--------------------- .nv.shared._Z34floyd_warshall_block_kernel_phase2iiPi --------------------------
	.section	.nv.shared._Z34floyd_warshall_block_kernel_phase2iiPi,"aw",@nobits
	.sectionflags	@""
	.align	4
.nv.shared._Z34floyd_warshall_block_kernel_phase2iiPi:
	.zero		13312


//--------------------- .nv.shared._Z34floyd_warshall_block_kernel_phase1iiPi --------------------------
	.section	.nv.shared._Z34floyd_warshall_block_kernel_phase1iiPi,"aw",@nobits
	.sectionflags	@""
	.align	4
.nv.shared._Z34floyd_warshall_block_kernel_phase1iiPi:
	.zero		5120


//--------------------- .nv.constant0._Z34floyd_warshall_block_kernel_phase3iiPi --------------------------
	.section	.nv.constant0._Z34floyd_warshall_block_kernel_phase3iiPi,"a",@progbits
	.sectionflags	@""
	.align	4
.nv.constant0._Z34floyd_warshall_block_kernel_phase3iiPi:
	.zero		912


//--------------------- .nv.constant0._Z34floyd_warshall_block_kernel_phase2iiPi --------------------------
	.section	.nv.constant0._Z34floyd_warshall_block_kernel_phase2iiPi,"a",@progbits
	.sectionflags	@""
	.align	4
.nv.constant0._Z34floyd_warshall_block_kernel_phase2iiPi:
	.zero		912


//--------------------- .nv.constant0._Z34floyd_warshall_block_kernel_phase1iiPi --------------------------
	.section	.nv.constant0._Z34floyd_warshall_block_kernel_phase1iiPi,"a",@progbits
	.sectionflags	@""
	.align	4
.nv.constant0._Z34floyd_warshall_block_kernel_phase1iiPi:
	.zero		912


//--------------------- SYMBOLS --------------------------

	.type		.nv.reservedSmem.offset0,@object
	.size		.nv.reservedSmem.offset0,0x4
	.type		.nv.reservedSmem.cap,@object
	.size		.nv.reservedSmem.cap,0x4
